	.headerflags	@"EF_CUDA_TEXMODE_UNIFIED EF_CUDA_64BIT_ADDRESS EF_CUDA_ACCELERATORS EF_CUDA_SM90 EF_CUDA_VIRTUAL_SM(EF_CUDA_SM90)"
	.elftype	@"ET_EXEC"


//--------------------- .nv.info                  --------------------------
	.section	.nv.info,"",@"SHT_CUDA_INFO"
	.align	4


	//----- nvinfo : EIATTR_REGCOUNT
	.align		4
        /*0000*/ 	.byte	0x04, 0x2f
        /*0002*/ 	.short	(.L_1 - .L_0)
	.align		4
.L_0:
        /*0004*/ 	.word	index@(triton_per_fused_mean_mul_sigmoid_29)
        /*0008*/ 	.word	0x00000020


	//----- nvinfo : EIATTR_MIN_STACK_SIZE
	.align		4
.L_1:
        /*000c*/ 	.byte	0x04, 0x12
        /*000e*/ 	.short	(.L_3 - .L_2)
	.align		4
.L_2:
        /*0010*/ 	.word	index@(triton_per_fused_mean_mul_sigmoid_29)
        /*0014*/ 	.word	0x00000000


	//----- nvinfo : EIATTR_FRAME_SIZE
	.align		4
.L_3:
        /*0018*/ 	.byte	0x04, 0x11
        /*001a*/ 	.short	(.L_5 - .L_4)
	.align		4
.L_4:
        /*001c*/ 	.word	index@(triton_per_fused_mean_mul_sigmoid_29)
        /*0020*/ 	.word	0x00000000


	//----- nvinfo : EIATTR_MIN_STACK_SIZE
	.align		4
.L_5:
        /*0024*/ 	.byte	0x04, 0x12
        /*0026*/ 	.short	(.L_7 - .L_6)
	.align		4
.L_6:
        /*0028*/ 	.word	index@(triton_per_fused_mean_mul_sigmoid_29)
        /*002c*/ 	.word	0x00000000
.L_7:


//--------------------- .nv.info.triton_per_fused_mean_mul_sigmoid_29 --------------------------
	.section	.nv.info.triton_per_fused_mean_mul_sigmoid_29,"",@"SHT_CUDA_INFO"
	.sectionflags	@""
	.align	4


	//----- nvinfo : EIATTR_CUDA_API_VERSION
	.align		4
        /*0000*/ 	.byte	0x04, 0x37
        /*0002*/ 	.short	(.L_9 - .L_8)
.L_8:
        /*0004*/ 	.word	0x0000007c


	//----- nvinfo : EIATTR_KPARAM_INFO
	.align		4
.L_9:
        /*0008*/ 	.byte	0x04, 0x17
        /*000a*/ 	.short	(.L_11 - .L_10)
.L_10:
        /*000c*/ 	.word	0x00000000
        /*0010*/ 	.short	0x0003
        /*0012*/ 	.short	0x0014
        /*0014*/ 	.byte	0x00, 0xf0, 0x11, 0x00


	//----- nvinfo : EIATTR_KPARAM_INFO
	.align		4
.L_11:
        /*0018*/ 	.byte	0x04, 0x17
        /*001a*/ 	.short	(.L_13 - .L_12)
.L_12:
        /*001c*/ 	.word	0x00000000
        /*0020*/ 	.short	0x0002
        /*0022*/ 	.short	0x0010
        /*0024*/ 	.byte	0x00, 0xf0, 0x11, 0x00


	//----- nvinfo : EIATTR_KPARAM_INFO
	.align		4
.L_13:
        /*0028*/ 	.byte	0x04, 0x17
        /*002a*/ 	.short	(.L_15 - .L_14)
.L_14:
        /*002c*/ 	.word	0x00000000
        /*0030*/ 	.short	0x0001
        /*0032*/ 	.short	0x0008
        /*0034*/ 	.byte	0x00, 0xf4, 0x21, 0x00


	//----- nvinfo : EIATTR_KPARAM_INFO
	.align		4
.L_15:
        /*0038*/ 	.byte	0x04, 0x17
        /*003a*/ 	.short	(.L_17 - .L_16)
.L_16:
        /*003c*/ 	.word	0x00000000
        /*0040*/ 	.short	0x0000
        /*0042*/ 	.short	0x0000
        /*0044*/ 	.byte	0x00, 0xf4, 0x21, 0x00


	//----- nvinfo : EIATTR_SPARSE_MMA_MASK
	.align		4
.L_17:
        /*0048*/ 	.byte	0x03, 0x50
        /*004a*/ 	.short	0x0000


	//----- nvinfo : EIATTR_MAXREG_COUNT
	.align		4
        /*004c*/ 	.byte	0x03, 0x1b
        /*004e*/ 	.short	0x00ff


	//----- nvinfo : EIATTR_COOP_GROUP_MASK_REGIDS
	.align		4
        /*0050*/ 	.byte	0x04, 0x29
        /*0052*/ 	.short	(.L_19 - .L_18)


	//   ....[0]....
.L_18:
        /*0054*/ 	.word	0xffffffff


	//   ....[1]....
        /*0058*/ 	.word	0xffffffff


	//   ....[2]....
        /*005c*/ 	.word	0xffffffff


	//   ....[3]....
        /*0060*/ 	.word	0xffffffff


	//   ....[4]....
        /*0064*/ 	.word	0xffffffff


	//   ....[5]....
        /*0068*/ 	.word	0xffffffff


	//   ....[6]....
        /*006c*/ 	.word	0xffffffff


	//   ....[7]....
        /*0070*/ 	.word	0xffffffff


	//   ....[8]....
        /*0074*/ 	.word	0xffffffff


	//   ....[9]....
        /*0078*/ 	.word	0xffffffff


	//   ....[10]....
        /*007c*/ 	.word	0xffffffff


	//   ....[11]....
        /*0080*/ 	.word	0xffffffff


	//----- nvinfo : EIATTR_COOP_GROUP_INSTR_OFFSETS
	.align		4
.L_19:
        /*0084*/ 	.byte	0x04, 0x28
        /*0086*/ 	.short	(.L_21 - .L_20)


	//   ....[0]....
.L_20:
        /*0088*/ 	.word	0x00000a00


	//   ....[1]....
        /*008c*/ 	.word	0x00000a10


	//   ....[2]....
        /*0090*/ 	.word	0x00000a20


	//   ....[3]....
        /*0094*/ 	.word	0x00000a30


	//   ....[4]....
        /*0098*/ 	.word	0x00000a80


	//   ....[5]....
        /*009c*/ 	.word	0x00000a90


	//   ....[6]....
        /*00a0*/ 	.word	0x00000aa0


	//   ....[7]....
        /*00a4*/ 	.word	0x00000ab0


	//   ....[8]....
        /*00a8*/ 	.word	0x00000b00


	//   ....[9]....
        /*00ac*/ 	.word	0x00000b10


	//   ....[10]....
        /*00b0*/ 	.word	0x00000b20


	//   ....[11]....
        /*00b4*/ 	.word	0x00000b30


	//----- nvinfo : EIATTR_EXIT_INSTR_OFFSETS
	.align		4
.L_21:
        /*00b8*/ 	.byte	0x04, 0x1c
        /*00ba*/ 	.short	(.L_23 - .L_22)


	//   ....[0]....
.L_22:
        /*00bc*/ 	.word	0x00000d10


	//   ....[1]....
        /*00c0*/ 	.word	0x00000d40


	//----- nvinfo : EIATTR_REQNTID
	.align		4
.L_23:
        /*00c4*/ 	.byte	0x04, 0x10
        /*00c6*/ 	.short	(.L_25 - .L_24)
.L_24:
        /*00c8*/ 	.word	0x00000100
        /*00cc*/ 	.word	0x00000001
        /*00d0*/ 	.word	0x00000001


	//----- nvinfo : EIATTR_CBANK_PARAM_SIZE
	.align		4
.L_25:
        /*00d4*/ 	.byte	0x03, 0x19
        /*00d6*/ 	.short	0x0018


	//----- nvinfo : EIATTR_PARAM_CBANK
	.align		4
        /*00d8*/ 	.byte	0x04, 0x0a
        /*00da*/ 	.short	(.L_27 - .L_26)
	.align		4
.L_26:
        /*00dc*/ 	.word	index@(.nv.constant0.triton_per_fused_mean_mul_sigmoid_29)
        /*00e0*/ 	.short	0x0210
        /*00e2*/ 	.short	0x0018


	//----- nvinfo : EIATTR_SW_WAR
	.align		4
.L_27:
        /*00e4*/ 	.byte	0x04, 0x36
        /*00e6*/ 	.short	(.L_29 - .L_28)
.L_28:
        /*00e8*/ 	.word	0x00000008
.L_29:


//--------------------- .nv.callgraph             --------------------------
	.section	.nv.callgraph,"",@"SHT_CUDA_CALLGRAPH"
	.align	4
	.sectionentsize	8
	.align		4
        /*0000*/ 	.word	0x00000000
	.align		4
        /*0004*/ 	.word	0xffffffff
	.align		4
        /*0008*/ 	.word	0x00000000
	.align		4
        /*000c*/ 	.word	0xfffffffe
	.align		4
        /*0010*/ 	.word	0x00000000
	.align		4
        /*0014*/ 	.word	0xfffffffd
	.align		4
        /*0018*/ 	.word	0x00000000
	.align		4
        /*001c*/ 	.word	0xfffffffc


//--------------------- .text.triton_per_fused_mean_mul_sigmoid_29 --------------------------
	.section	.text.triton_per_fused_mean_mul_sigmoid_29,"ax",@progbits
	.sectionflags	@"SHF_BARRIERS=1"
	.align	128
        .global         triton_per_fused_mean_mul_sigmoid_29
        .type           triton_per_fused_mean_mul_sigmoid_29,@function
        .size           triton_per_fused_mean_mul_sigmoid_29,(.L_x_1 - triton_per_fused_mean_mul_sigmoid_29)
        .other          triton_per_fused_mean_mul_sigmoid_29,@"STO_CUDA_ENTRY STV_DEFAULT"
triton_per_fused_mean_mul_sigmoid_29:
.text.triton_per_fused_mean_mul_sigmoid_29:
[----:B------:R-:W0:Y:S02]  /*0000*/  LDC R1, c[0x0][0x28] ;  /* 0x00000a00ff017b82 */ /* 0x000e240000000800 */
[----:B------:R-:W1:Y:S01]  /*0010*/  S2R R0, SR_CTAID.X ;  /* 0x0000000000007919 */ /* 0x000e620000002500 */
[----:B------:R-:W2:Y:S01]  /*0020*/  LDC.64 R8, c[0x0][0x218] ;  /* 0x00008600ff087b82 */ /* 0x000ea20000000a00 */
[----:B------:R-:W-:Y:S01]  /*0030*/  ULDC.64 UR6, c[0x0][0x208] ;  /* 0x0000820000067ab9 */ /* 0x000fe20000000a00 */
[----:B------:R-:W3:Y:S01]  /*0040*/  S2R R3, SR_TID.X ;  /* 0x0000000000037919 */ /* 0x000ee20000002100 */
[----:B-1----:R-:W-:Y:S02]  /*0050*/  SHF.L.U32 R0, R0, 0x7, RZ ;  /* 0x0000000700007819 */ /* 0x002fe400000006ff */
[----:B---3--:R-:W-:Y:S02]  /*0060*/  SHF.L.U32 R13, R3, 0x2, RZ ;  /* 0x00000002030d7819 */ /* 0x008fe400000006ff */
[----:B------:R-:W-:Y:S02]  /*0070*/  SHF.R.U32.HI R16, RZ, 0x5, R3 ;  /* 0x00000005ff107819 */ /* 0x000fe40000011603 */
[----:B------:R-:W-:-:S02]  /*0080*/  LOP3.LUT R4, R0, 0x7c, R13, 0xf8, !PT ;  /* 0x0000007c00047812 */ /* 0x000fc400078ef80d */
[----:B------:R-:W-:Y:S02]  /*0090*/  SGXT.U32 R16, R16, 0x3 ;  /* 0x000000031010781a */ /* 0x000fe40000000000 */
[C---:B------:R-:W-:Y:S01]  /*00a0*/  ISETP.GE.AND P0, PT, R4.reuse, 0xc00, PT ;  /* 0x00000c000400780c */ /* 0x040fe20003f06270 */
[----:B------:R-:W-:-:S05]  /*00b0*/  IMAD.HI R5, R4, 0x2aaaaaab, RZ ;  /* 0x2aaaaaab04057827 */ /* 0x000fca00078e02ff */
[----:B------:R-:W-:-:S04]  /*00c0*/  SHF.R.U32.HI R6, RZ, 0x1f, R5 ;  /* 0x0000001fff067819 */ /* 0x000fc80000011605 */
[----:B------:R-:W-:-:S05]  /*00d0*/  LEA.HI.SX32 R5, R5, R6, 0x19 ;  /* 0x0000000605057211 */ /* 0x000fca00078fcaff */
[----:B------:R-:W-:-:S04]  /*00e0*/  IMAD R7, R5, -0x300, R4 ;  /* 0xfffffd0005077824 */ /* 0x000fc800078e0204 */
[----:B------:R-:W-:-:S04]  /*00f0*/  IMAD R6, R16, 0x300, R7 ;  /* 0x0000030010067824 */ /* 0x000fc800078e0207 */
[----:B------:R-:W-:Y:S01]  /*0100*/  IMAD R19, R5, 0x3000, R6 ;  /* 0x0000300005137824 */ /* 0x000fe200078e0206 */
[----:B------:R-:W-:Y:S02]  /*0110*/  CS2R R4, SRZ ;  /* 0x0000000000047805 */ /* 0x000fe4000001ff00 */
[----:B------:R-:W-:Y:S02]  /*0120*/  CS2R R6, SRZ ;  /* 0x0000000000067805 */ /* 0x000fe4000001ff00 */
[----:B------:R-:W-:Y:S01]  /*0130*/  IADD3 R21, R19, 0x1800, RZ ;  /* 0x0000180013157810 */ /* 0x000fe20007ffe0ff */
[----:B--2---:R-:W-:Y:S01]  /*0140*/  IMAD.WIDE R18, R19, 0x4, R8 ;  /* 0x0000000413127825 */ /* 0x004fe200078e0208 */
[----:B------:R-:W-:-:S03]  /*0150*/  CS2R R10, SRZ ;  /* 0x00000000000a7805 */ /* 0x000fc6000001ff00 */
[----:B------:R-:W-:Y:S01]  /*0160*/  IMAD.WIDE R20, R21, 0x4, R8 ;  /* 0x0000000415147825 */ /* 0x000fe200078e0208 */
[----:B------:R-:W2:Y:S01]  /*0170*/  @!P0 LDG.E.128 R4, desc[UR6][R18.64] ;  /* 0x0000000612048981 */ /* 0x000ea2000c1e1d00 */
[----:B------:R-:W-:-:S06]  /*0180*/  CS2R R8, SRZ ;  /* 0x0000000000087805 */ /* 0x000fcc000001ff00 */
[----:B------:R-:W3:Y:S01]  /*0190*/  @!P0 LDG.E.128 R8, desc[UR6][R20.64] ;  /* 0x0000000614088981 */ /* 0x000ee2000c1e1d00 */
[----:B------:R-:W1:Y:S01]  /*01a0*/  S2UR UR5, SR_CgaCtaId ;  /* 0x00000000000579c3 */ /* 0x000e620000008800 */
[----:B------:R-:W-:Y:S01]  /*01b0*/  UMOV UR4, 0x400 ;  /* 0x0000040000047882 */ /* 0x000fe20000000000 */
[----:B------:R-:W-:Y:S01]  /*01c0*/  SHF.L.U32 R16, R16, 0x2, RZ ;  /* 0x0000000210107819 */ /* 0x000fe200000006ff */
[----:B-1----:R-:W-:Y:S01]  /*01d0*/  UPRMT UR4, UR5, 0x654, UR4 ;  /* 0x0000065405047896 */ /* 0x002fe20008000004 */
[----:B--2---:R-:W-:-:S05]  /*01e0*/  SEL R4, R4, RZ, !P0 ;  /* 0x000000ff04047207 */ /* 0x004fca0004000000 */
[----:B------:R-:W-:Y:S01]  /*01f0*/  FADD R17, RZ, -R4 ;  /* 0x80000004ff117221 */ /* 0x000fe20000000000 */
[----:B---3--:R-:W-:-:S03]  /*0200*/  SEL R8, R8, RZ, !P0 ;  /* 0x000000ff08087207 */ /* 0x008fc60004000000 */
[----:B------:R-:W-:Y:S02]  /*0210*/  FMUL R23, R17, 1.4426950216293334961 ;  /* 0x3fb8aa3b11177820 */ /* 0x000fe40000400000 */
[----:B------:R-:W-:-:S03]  /*0220*/  FADD R17, RZ, -R8 ;  /* 0x80000008ff117221 */ /* 0x000fc60000000000 */
[----:B------:R-:W-:Y:S02]  /*0230*/  FSETP.GEU.AND P5, PT, R23, -126, PT ;  /* 0xc2fc00001700780b */ /* 0x000fe40003fae000 */
[----:B------:R-:W-:Y:S01]  /*0240*/  SEL R5, R5, RZ, !P0 ;  /* 0x000000ff05057207 */ /* 0x000fe20004000000 */
[----:B------:R-:W-:Y:S01]  /*0250*/  FMUL R18, R17, 1.4426950216293334961 ;  /* 0x3fb8aa3b11127820 */ /* 0x000fe20000400000 */
[----:B------:R-:W-:Y:S02]  /*0260*/  SEL R10, R10, RZ, !P0 ;  /* 0x000000ff0a0a7207 */ /* 0x000fe40004000000 */
[----:B------:R-:W-:Y:S01]  /*0270*/  SEL R9, R9, RZ, !P0 ;  /* 0x000000ff09097207 */ /* 0x000fe20004000000 */
[----:B------:R-:W-:Y:S01]  /*0280*/  FADD R17, RZ, -R5 ;  /* 0x80000005ff117221 */ /* 0x000fe20000000000 */
[----:B------:R-:W-:Y:S01]  /*0290*/  FSETP.GEU.AND P4, PT, R18, -126, PT ;  /* 0xc2fc00001200780b */ /* 0x000fe20003f8e000 */
[----:B------:R-:W-:Y:S01]  /*02a0*/  FADD R21, RZ, -R10 ;  /* 0x8000000aff157221 */ /* 0x000fe20000000000 */
[----:B------:R-:W-:-:S03]  /*02b0*/  SEL R7, R7, RZ, !P0 ;  /* 0x000000ff07077207 */ /* 0x000fc60004000000 */
[----:B------:R-:W-:Y:S01]  /*02c0*/  @!P5 FMUL R23, R23, 0.5 ;  /* 0x3f0000001717d820 */ /* 0x000fe20000400000 */
[----:B------:R-:W-:Y:S01]  /*02d0*/  FMUL R19, R17, 1.4426950216293334961 ;  /* 0x3fb8aa3b11137820 */ /* 0x000fe20000400000 */
[----:B------:R-:W-:Y:S02]  /*02e0*/  FADD R22, RZ, -R9 ;  /* 0x80000009ff167221 */ /* 0x000fe40000000000 */
[----:B------:R1:W2:Y:S01]  /*02f0*/  MUFU.EX2 R17, R23 ;  /* 0x0000001700117308 */ /* 0x0002a20000000800 */
[----:B------:R-:W-:Y:S01]  /*0300*/  SEL R11, R11, RZ, !P0 ;  /* 0x000000ff0b0b7207 */ /* 0x000fe20004000000 */
[----:B------:R-:W-:Y:S01]  /*0310*/  FMUL R22, R22, 1.4426950216293334961 ;  /* 0x3fb8aa3b16167820 */ /* 0x000fe20000400000 */
[----:B------:R-:W-:Y:S01]  /*0320*/  SEL R6, R6, RZ, !P0 ;  /* 0x000000ff06067207 */ /* 0x000fe20004000000 */
[----:B-1----:R-:W-:Y:S01]  /*0330*/  FMUL R23, R21, 1.4426950216293334961 ;  /* 0x3fb8aa3b15177820 */ /* 0x002fe20000400000 */
[----:B------:R-:W-:Y:S01]  /*0340*/  FADD R21, RZ, -R7 ;  /* 0x80000007ff157221 */ /* 0x000fe20000000000 */
[----:B------:R-:W-:-:S02]  /*0350*/  @!P4 FMUL R18, R18, 0.5 ;  /* 0x3f0000001212c820 */ /* 0x000fc40000400000 */
[----:B------:R-:W-:Y:S01]  /*0360*/  FADD R20, RZ, -R6 ;  /* 0x80000006ff147221 */ /* 0x000fe20000000000 */
[----:B------:R-:W-:Y:S01]  /*0370*/  FMUL R24, R21, 1.4426950216293334961 ;  /* 0x3fb8aa3b15187820 */ /* 0x000fe20000400000 */
[----:B------:R-:W-:Y:S01]  /*0380*/  FADD R21, RZ, -R11 ;  /* 0x8000000bff157221 */ /* 0x000fe20000000000 */
[----:B------:R-:W-:Y:S02]  /*0390*/  FSETP.GEU.AND P3, PT, R19, -126, PT ;  /* 0xc2fc00001300780b */ /* 0x000fe40003f6e000 */
[----:B------:R-:W-:Y:S01]  /*03a0*/  FSETP.GEU.AND P2, PT, R22, -126, PT ;  /* 0xc2fc00001600780b */ /* 0x000fe20003f4e000 */
[----:B------:R-:W-:Y:S01]  /*03b0*/  FMUL R26, R21, 1.4426950216293334961 ;  /* 0x3fb8aa3b151a7820 */ /* 0x000fe20000400000 */
[----:B------:R-:W-:Y:S01]  /*03c0*/  FSETP.GEU.AND P1, PT, R23, -126, PT ;  /* 0xc2fc00001700780b */ /* 0x000fe20003f2e000 */
[----:B------:R-:W-:Y:S01]  /*03d0*/  FMUL R20, R20, 1.4426950216293334961 ;  /* 0x3fb8aa3b14147820 */ /* 0x000fe20000400000 */
[----:B------:R-:W1:Y:S01]  /*03e0*/  MUFU.EX2 R18, R18 ;  /* 0x0000001200127308 */ /* 0x000e620000000800 */
[----:B--2---:R-:W-:Y:S01]  /*03f0*/  @!P5 FMUL R17, R17, R17 ;  /* 0x000000111111d220 */ /* 0x004fe20000400000 */
[----:B------:R-:W-:-:S02]  /*0400*/  FSETP.GEU.AND P5, PT, R26, -126, PT ;  /* 0xc2fc00001a00780b */ /* 0x000fc40003fae000 */
[----:B------:R-:W-:-:S03]  /*0410*/  FSETP.GEU.AND P6, PT, R20, -126, PT ;  /* 0xc2fc00001400780b */ /* 0x000fc60003fce000 */
[----:B------:R-:W-:Y:S02]  /*0420*/  @!P3 FMUL R19, R19, 0.5 ;  /* 0x3f0000001313b820 */ /* 0x000fe40000400000 */
[----:B------:R-:W-:Y:S02]  /*0430*/  @!P2 FMUL R22, R22, 0.5 ;  /* 0x3f0000001616a820 */ /* 0x000fe40000400000 */
[----:B------:R-:W-:Y:S02]  /*0440*/  @!P1 FMUL R23, R23, 0.5 ;  /* 0x3f00000017179820 */ /* 0x000fe40000400000 */
[----:B------:R-:W2:Y:S01]  /*0450*/  MUFU.EX2 R19, R19 ;  /* 0x0000001300137308 */ /* 0x000ea20000000800 */
[----:B-1----:R-:W-:Y:S01]  /*0460*/  @!P4 FMUL R18, R18, R18 ;  /* 0x000000121212c220 */ /* 0x002fe20000400000 */
[----:B------:R-:W-:Y:S01]  /*0470*/  FSETP.GEU.AND P4, PT, R24, -126, PT ;  /* 0xc2fc00001800780b */ /* 0x000fe20003f8e000 */
[----:B------:R-:W-:Y:S01]  /*0480*/  @!P5 FMUL R26, R26, 0.5 ;  /* 0x3f0000001a1ad820 */ /* 0x000fe20000400000 */
[----:B------:R-:W-:-:S04]  /*0490*/  @!P6 FMUL R20, R20, 0.5 ;  /* 0x3f0000001414e820 */ /* 0x000fc80000400000 */
[----:B------:R-:W1:Y:S08]  /*04a0*/  MUFU.EX2 R22, R22 ;  /* 0x0000001600167308 */ /* 0x000e700000000800 */
[----:B------:R-:W3:Y:S01]  /*04b0*/  MUFU.EX2 R23, R23 ;  /* 0x0000001700177308 */ /* 0x000ee20000000800 */
[----:B------:R-:W-:-:S07]  /*04c0*/  FADD R28, R18, 1 ;  /* 0x3f800000121c7421 */ /* 0x000fce0000000000 */
[----:B------:R-:W4:Y:S01]  /*04d0*/  MUFU.EX2 R26, R26 ;  /* 0x0000001a001a7308 */ /* 0x000f220000000800 */
[----:B------:R-:W-:-:S07]  /*04e0*/  @!P4 FMUL R24, R24, 0.5 ;  /* 0x3f0000001818c820 */ /* 0x000fce0000400000 */
[----:B------:R-:W5:Y:S01]  /*04f0*/  MUFU.EX2 R20, R20 ;  /* 0x0000001400147308 */ /* 0x000f620000000800 */
[----:B--2---:R-:W-:Y:S01]  /*0500*/  @!P3 FMUL R19, R19, R19 ;  /* 0x000000131313b220 */ /* 0x004fe20000400000 */
[----:B-1----:R-:W-:Y:S01]  /*0510*/  @!P2 FMUL R22, R22, R22 ;  /* 0x000000161616a220 */ /* 0x002fe20000400000 */
[----:B---3--:R-:W-:Y:S01]  /*0520*/  @!P1 FMUL R23, R23, R23 ;  /* 0x0000001717179220 */ /* 0x008fe20000400000 */
[----:B------:R-:W-:Y:S01]  /*0530*/  FSETP.GT.AND P1, PT, R28, 8.50705917302346158658e+37, PT ;  /* 0x7e8000001c00780b */ /* 0x000fe20003f24000 */
[----:B------:R-:W-:Y:S01]  /*0540*/  FADD R27, R19, 1 ;  /* 0x3f800000131b7421 */ /* 0x000fe20000000000 */
[----:B------:R-:W-:Y:S02]  /*0550*/  FADD R25, R22, 1 ;  /* 0x3f80000016197421 */ /* 0x000fe40000000000 */
[----:B------:R1:W2:Y:S01]  /*0560*/  MUFU.EX2 R21, R24 ;  /* 0x0000001800157308 */ /* 0x0002a20000000800 */
[----:B------:R-:W-:Y:S01]  /*0570*/  FADD R23, R23, 1 ;  /* 0x3f80000017177421 */ /* 0x000fe20000000000 */
[----:B------:R-:W-:Y:S01]  /*0580*/  HFMA2.MMA R19, -RZ, RZ, 1.625, 0 ;  /* 0x3e800000ff137435 */ /* 0x000fe200000001ff */
[----:B----4-:R-:W-:Y:S01]  /*0590*/  @!P5 FMUL R26, R26, R26 ;  /* 0x0000001a1a1ad220 */ /* 0x010fe20000400000 */
[----:B-----5:R-:W-:Y:S01]  /*05a0*/  @!P6 FMUL R20, R20, R20 ;  /* 0x000000141414e220 */ /* 0x020fe20000400000 */
[----:B------:R-:W-:-:S02]  /*05b0*/  FSETP.GT.AND P6, PT, R25, 8.50705917302346158658e+37, PT ;  /* 0x7e8000001900780b */ /* 0x000fc40003fc4000 */
[----:B-1----:R-:W-:Y:S01]  /*05c0*/  FADD R24, R26, 1 ;  /* 0x3f8000001a187421 */ /* 0x002fe20000000000 */
[----:B------:R-:W-:Y:S01]  /*05d0*/  FSETP.GT.AND P5, PT, R23, 8.50705917302346158658e+37, PT ;  /* 0x7e8000001700780b */ /* 0x000fe20003fa4000 */
[----:B------:R-:W-:-:S03]  /*05e0*/  @P1 FMUL R28, R28, 0.25 ;  /* 0x3e8000001c1c1820 */ /* 0x000fc60000400000 */
[----:B------:R-:W-:Y:S02]  /*05f0*/  FSEL R29, R19, 1, P1 ;  /* 0x3f800000131d7808 */ /* 0x000fe40000800000 */
[----:B------:R-:W-:Y:S01]  /*0600*/  FSETP.GT.AND P1, PT, R24, 8.50705917302346158658e+37, PT ;  /* 0x7e8000001800780b */ /* 0x000fe20003f24000 */
[----:B------:R-:W-:Y:S01]  /*0610*/  FADD R17, R17, 1 ;  /* 0x3f80000011117421 */ /* 0x000fe20000000000 */
[----:B--2---:R-:W-:Y:S01]  /*0620*/  @!P4 FMUL R21, R21, R21 ;  /* 0x000000151515c220 */ /* 0x004fe20000400000 */
[----:B------:R-:W-:Y:S01]  /*0630*/  FADD R20, R20, 1 ;  /* 0x3f80000014147421 */ /* 0x000fe20000000000 */
[----:B------:R-:W1:Y:S02]  /*0640*/  MUFU.RCP R28, R28 ;  /* 0x0000001c001c7308 */ /* 0x000e640000001000 */
[----:B------:R-:W-:Y:S01]  /*0650*/  FADD R22, R21, 1 ;  /* 0x3f80000015167421 */ /* 0x000fe20000000000 */
[----:B------:R-:W-:Y:S01]  /*0660*/  @P6 FMUL R25, R25, 0.25 ;  /* 0x3e80000019196820 */ /* 0x000fe20000400000 */
[----:B------:R-:W-:Y:S01]  /*0670*/  FSETP.GT.AND P3, PT, R17, 8.50705917302346158658e+37, PT ;  /* 0x7e8000001100780b */ /* 0x000fe20003f64000 */
[----:B------:R-:W-:Y:S01]  /*0680*/  @P5 FMUL R23, R23, 0.25 ;  /* 0x3e80000017175820 */ /* 0x000fe20000400000 */
[----:B------:R-:W-:-:S02]  /*0690*/  FSEL R26, R19, 1, P6 ;  /* 0x3f800000131a7808 */ /* 0x000fc40003000000 */
[----:B------:R-:W-:Y:S01]  /*06a0*/  FSETP.GT.AND P4, PT, R20, 8.50705917302346158658e+37, PT ;  /* 0x7e8000001400780b */ /* 0x000fe20003f84000 */
[----:B------:R-:W2:Y:S01]  /*06b0*/  MUFU.RCP R25, R25 ;  /* 0x0000001900197308 */ /* 0x000ea20000001000 */
[----:B------:R-:W-:Y:S01]  /*06c0*/  FSETP.GT.AND P6, PT, R22, 8.50705917302346158658e+37, PT ;  /* 0x7e8000001600780b */ /* 0x000fe20003fc4000 */
[----:B------:R-:W-:Y:S01]  /*06d0*/  @P1 FMUL R24, R24, 0.25 ;  /* 0x3e80000018181820 */ /* 0x000fe20000400000 */
[----:B------:R-:W-:-:S05]  /*06e0*/  FSETP.GT.AND P2, PT, R27, 8.50705917302346158658e+37, PT ;  /* 0x7e8000001b00780b */ /* 0x000fca0003f44000 */
[----:B------:R-:W3:Y:S01]  /*06f0*/  MUFU.RCP R23, R23 ;  /* 0x0000001700177308 */ /* 0x000ee20000001000 */
[----:B------:R-:W-:Y:S01]  /*0700*/  @P3 FMUL R17, R17, 0.25 ;  /* 0x3e80000011113820 */ /* 0x000fe20000400000 */
[----:B-1----:R-:W-:Y:S01]  /*0710*/  FMUL R21, R28, R29 ;  /* 0x0000001d1c157220 */ /* 0x002fe20000400000 */
[----:B------:R-:W-:-:S05]  /*0720*/  FSEL R28, R19, 1, P5 ;  /* 0x3f800000131c7808 */ /* 0x000fca0002800000 */
[----:B------:R-:W1:Y:S01]  /*0730*/  MUFU.RCP R24, R24 ;  /* 0x0000001800187308 */ /* 0x000e620000001000 */
[----:B------:R-:W-:Y:S01]  /*0740*/  @P4 FMUL R20, R20, 0.25 ;  /* 0x3e80000014144820 */ /* 0x000fe20000400000 */
[----:B------:R-:W-:Y:S01]  /*0750*/  @P6 FMUL R22, R22, 0.25 ;  /* 0x3e80000016166820 */ /* 0x000fe20000400000 */
[----:B------:R-:W-:Y:S01]  /*0760*/  @P2 FMUL R27, R27, 0.25 ;  /* 0x3e8000001b1b2820 */ /* 0x000fe20000400000 */
[----:B--2---:R-:W-:-:S04]  /*0770*/  FMUL R26, R25, R26 ;  /* 0x0000001a191a7220 */ /* 0x004fc80000400000 */
[----:B------:R-:W2:Y:S01]  /*0780*/  MUFU.RCP R17, R17 ;  /* 0x0000001100117308 */ /* 0x000ea20000001000 */
[----:B---3--:R-:W-:Y:S01]  /*0790*/  FMUL R25, R23, R28 ;  /* 0x0000001c17197220 */ /* 0x008fe20000400000 */
[----:B------:R-:W-:Y:S01]  /*07a0*/  FSEL R23, R19, 1, P1 ;  /* 0x3f80000013177808 */ /* 0x000fe20000800000 */
[----:B------:R-:W-:-:S05]  /*07b0*/  FMUL R21, R8, R21 ;  /* 0x0000001508157220 */ /* 0x000fca0000400000 */
[----:B------:R-:W3:Y:S01]  /*07c0*/  MUFU.RCP R18, R27 ;  /* 0x0000001b00127308 */ /* 0x000ee20000001000 */
[----:B-1----:R-:W-:Y:S01]  /*07d0*/  FMUL R28, R24, R23 ;  /* 0x00000017181c7220 */ /* 0x002fe20000400000 */
[----:B------:R-:W-:-:S06]  /*07e0*/  FMUL R8, R9, R26 ;  /* 0x0000001a09087220 */ /* 0x000fcc0000400000 */
[----:B------:R-:W1:Y:S01]  /*07f0*/  MUFU.RCP R20, R20 ;  /* 0x0000001400147308 */ /* 0x000e620000001000 */
[----:B------:R-:W-:-:S07]  /*0800*/  FSEL R24, R19, 1, P3 ;  /* 0x3f80000013187808 */ /* 0x000fce0001800000 */
[----:B------:R-:W4:Y:S01]  /*0810*/  MUFU.RCP R22, R22 ;  /* 0x0000001600167308 */ /* 0x000f220000001000 */
[----:B------:R-:W-:Y:S01]  /*0820*/  FMUL R9, R10, R25 ;  /* 0x000000190a097220 */ /* 0x000fe20000400000 */
[----:B------:R-:W-:Y:S01]  /*0830*/  FMUL R10, R11, R28 ;  /* 0x0000001c0b0a7220 */ /* 0x000fe20000400000 */
[C---:B------:R-:W-:Y:S02]  /*0840*/  FSEL R11, R19.reuse, 1, P2 ;  /* 0x3f800000130b7808 */ /* 0x040fe40001000000 */
[----:B------:R-:W-:Y:S01]  /*0850*/  FSEL R23, R19, 1, P4 ;  /* 0x3f80000013177808 */ /* 0x000fe20002000000 */
[----:B--2---:R-:W-:Y:S01]  /*0860*/  FMUL R17, R17, R24 ;  /* 0x0000001811117220 */ /* 0x004fe20000400000 */
[----:B------:R-:W-:Y:S01]  /*0870*/  FSEL R19, R19, 1, P6 ;  /* 0x3f80000013137808 */ /* 0x000fe20003000000 */
[----:B---3--:R-:W-:Y:S02]  /*0880*/  FMUL R11, R18, R11 ;  /* 0x0000000b120b7220 */ /* 0x008fe40000400000 */
[----:B-1----:R-:W-:Y:S01]  /*0890*/  FMUL R20, R20, R23 ;  /* 0x0000001714147220 */ /* 0x002fe20000400000 */
[----:B------:R-:W-:Y:S01]  /*08a0*/  FFMA R17, R4, R17, R21 ;  /* 0x0000001104117223 */ /* 0x000fe20000000015 */
[----:B------:R-:W-:Y:S01]  /*08b0*/  LOP3.LUT R4, R13, 0x7c, RZ, 0xc0, !PT ;  /* 0x0000007c0d047812 */ /* 0x000fe200078ec0ff */
[----:B----4-:R-:W-:Y:S01]  /*08c0*/  FMUL R19, R22, R19 ;  /* 0x0000001316137220 */ /* 0x010fe20000400000 */
[----:B------:R-:W-:Y:S01]  /*08d0*/  FFMA R8, R5, R11, R8 ;  /* 0x0000000b05087223 */ /* 0x000fe20000000008 */
[----:B------:R-:W-:Y:S01]  /*08e0*/  FFMA R9, R6, R20, R9 ;  /* 0x0000001406097223 */ /* 0x000fe20000000009 */
[----:B------:R-:W-:Y:S01]  /*08f0*/  SHF.L.U32 R5, R4, 0x5, RZ ;  /* 0x0000000504057819 */ /* 0x000fe200000006ff */
[----:B------:R-:W-:Y:S01]  /*0900*/  FFMA R10, R7, R19, R10 ;  /* 0x00000013070a7223 */ /* 0x000fe2000000000a */
[----:B------:R-:W-:-:S02]  /*0910*/  SEL R17, R17, RZ, !P0 ;  /* 0x000000ff11117207 */ /* 0x000fc40004000000 */
[----:B------:R-:W-:Y:S02]  /*0920*/  LOP3.LUT R16, R5, R16, RZ, 0xfc, !PT ;  /* 0x0000001005107212 */ /* 0x000fe400078efcff */
[----:B------:R-:W-:Y:S02]  /*0930*/  SEL R7, R8, RZ, !P0 ;  /* 0x000000ff08077207 */ /* 0x000fe40004000000 */
[----:B------:R-:W-:Y:S02]  /*0940*/  SEL R9, R9, RZ, !P0 ;  /* 0x000000ff09097207 */ /* 0x000fe40004000000 */
[----:B------:R-:W-:Y:S01]  /*0950*/  SEL R11, R10, RZ, !P0 ;  /* 0x000000ff0a0b7207 */ /* 0x000fe20004000000 */
[----:B------:R-:W-:Y:S04]  /*0960*/  STS [R16+UR4], R17 ;  /* 0x0000001110007988 */ /* 0x000fe80008000804 */
[----:B------:R-:W-:Y:S04]  /*0970*/  STS [R16+UR4+0x20], R7 ;  /* 0x0000200710007988 */ /* 0x000fe80008000804 */
[----:B------:R-:W-:Y:S04]  /*0980*/  STS [R16+UR4+0x40], R9 ;  /* 0x0000400910007988 */ /* 0x000fe80008000804 */
[----:B------:R-:W-:Y:S01]  /*0990*/  STS [R16+UR4+0x60], R11 ;  /* 0x0000600b10007988 */ /* 0x000fe20008000804 */
[----:B------:R-:W-:Y:S01]  /*09a0*/  BAR.SYNC.DEFER_BLOCKING 0x0 ;  /* 0x0000000000007b1d */ /* 0x000fe20000010000 */
[----:B------:R-:W-:-:S13]  /*09b0*/  ISETP.GE.AND P1, PT, R3, 0x400, PT ;  /* 0x000004000300780c */ /* 0x000fda0003f26270 */
[----:B------:R-:W1:Y:S04]  /*09c0*/  @!P1 LDS R14, [R13+UR4] ;  /* 0x000000040d0e9984 */ /* 0x000e680008000800 */
[----:B------:R-:W2:Y:S04]  /*09d0*/  @!P1 LDS R2, [R13+UR4+0x400] ;  /* 0x000400040d029984 */ /* 0x000ea80008000800 */
[----:B------:R-:W3:Y:S04]  /*09e0*/  @!P1 LDS R12, [R13+UR4+0x800] ;  /* 0x000800040d0c9984 */ /* 0x000ee80008000800 */
[----:B------:R-:W4:Y:S04]  /*09f0*/  @!P1 LDS R15, [R13+UR4+0xc00] ;  /* 0x000c00040d0f9984 */ /* 0x000f280008000800 */
[----:B-1----:R-:W1:Y:S04]  /*0a00*/  SHFL.BFLY PT, R19, R14, 0x4, 0x1f ;  /* 0x0c801f000e137f89 */ /* 0x002e6800000e0000 */
[----:B--2---:R-:W2:Y:S04]  /*0a10*/  SHFL.BFLY PT, R21, R2, 0x4, 0x1f ;  /* 0x0c801f0002157f89 */ /* 0x004ea800000e0000 */
[----:B---3--:R-:W3:Y:S04]  /*0a20*/  SHFL.BFLY PT, R17, R12, 0x4, 0x1f ;  /* 0x0c801f000c117f89 */ /* 0x008ee800000e0000 */
[----:B----4-:R-:W4:Y:S01]  /*0a30*/  SHFL.BFLY PT, R6, R15, 0x4, 0x1f ;  /* 0x0c801f000f067f89 */ /* 0x010f2200000e0000 */
[----:B-1----:R-:W-:Y:S01]  /*0a40*/  FADD R19, R14, R19 ;  /* 0x000000130e137221 */ /* 0x002fe20000000000 */
[----:B--2---:R-:W-:Y:S01]  /*0a50*/  FADD R21, R2, R21 ;  /* 0x0000001502157221 */ /* 0x004fe20000000000 */
[----:B---3--:R-:W-:Y:S01]  /*0a60*/  FADD R17, R12, R17 ;  /* 0x000000110c117221 */ /* 0x008fe20000000000 */
[----:B----4-:R-:W-:-:S03]  /*0a70*/  FADD R16, R15, R6 ;  /* 0x000000060f107221 */ /* 0x010fc60000000000 */
[----:B------:R-:W1:Y:S04]  /*0a80*/  SHFL.BFLY PT, R8, R21, 0x2, 0x1f ;  /* 0x0c401f0015087f89 */ /* 0x000e6800000e0000 */
[----:B------:R-:W2:Y:S04]  /*0a90*/  SHFL.BFLY PT, R6, R19, 0x2, 0x1f ;  /* 0x0c401f0013067f89 */ /* 0x000ea800000e0000 */
[----:B------:R-:W3:Y:S04]  /*0aa0*/  SHFL.BFLY PT, R10, R17, 0x2, 0x1f ;  /* 0x0c401f00110a7f89 */ /* 0x000ee800000e0000 */
[----:B------:R-:W4:Y:S01]  /*0ab0*/  SHFL.BFLY PT, R7, R16, 0x2, 0x1f ;  /* 0x0c401f0010077f89 */ /* 0x000f2200000e0000 */
[----:B-1----:R-:W-:Y:S01]  /*0ac0*/  FADD R8, R21, R8 ;  /* 0x0000000815087221 */ /* 0x002fe20000000000 */
[----:B--2---:R-:W-:Y:S01]  /*0ad0*/  FADD R6, R19, R6 ;  /* 0x0000000613067221 */ /* 0x004fe20000000000 */
[----:B---3--:R-:W-:Y:S01]  /*0ae0*/  FADD R10, R17, R10 ;  /* 0x0000000a110a7221 */ /* 0x008fe20000000000 */
[----:B----4-:R-:W-:-:S02]  /*0af0*/  FADD R2, R16, R7 ;  /* 0x0000000710027221 */ /* 0x010fc40000000000 */
[----:B------:R-:W1:Y:S04]  /*0b00*/  SHFL.BFLY PT, R9, R8, 0x1, 0x1f ;  /* 0x0c201f0008097f89 */ /* 0x000e6800000e0000 */
[----:B------:R-:W2:Y:S04]  /*0b10*/  SHFL.BFLY PT, R7, R6, 0x1, 0x1f ;  /* 0x0c201f0006077f89 */ /* 0x000ea800000e0000 */
[----:B------:R-:W3:Y:S04]  /*0b20*/  SHFL.BFLY PT, R11, R10, 0x1, 0x1f ;  /* 0x0c201f000a0b7f89 */ /* 0x000ee800000e0000 */
[----:B------:R-:W4:Y:S01]  /*0b30*/  SHFL.BFLY PT, R15, R2, 0x1, 0x1f ;  /* 0x0c201f00020f7f89 */ /* 0x000f2200000e0000 */
[----:B------:R-:W-:-:S04]  /*0b40*/  LOP3.LUT P0, RZ, R3, 0x7, RZ, 0xc0, !PT ;  /* 0x0000000703ff7812 */ /* 0x000fc8000780c0ff */
[----:B------:R-:W-:Y:S01]  /*0b50*/  ISETP.LT.AND P0, PT, R3, 0x400, !P0 ;  /* 0x000004000300780c */ /* 0x000fe20004701270 */
[----:B-1----:R-:W-:Y:S01]  /*0b60*/  FADD R14, R8, R9 ;  /* 0x00000009080e7221 */ /* 0x002fe20000000000 */
[----:B--2---:R-:W-:Y:S01]  /*0b70*/  FADD R12, R6, R7 ;  /* 0x00000007060c7221 */ /* 0x004fe20000000000 */
[----:B---3--:R-:W-:Y:S01]  /*0b80*/  FADD R16, R10, R11 ;  /* 0x0000000b0a107221 */ /* 0x008fe20000000000 */
[----:B----4-:R-:W-:-:S09]  /*0b90*/  FADD R18, R2, R15 ;  /* 0x0000000f02127221 */ /* 0x010fd20000000000 */
[----:B------:R1:W-:Y:S04]  /*0ba0*/  @P0 STS [R13+UR4], R12 ;  /* 0x0000000c0d000988 */ /* 0x0003e80008000804 */
[----:B------:R-:W-:Y:S04]  /*0bb0*/  @P0 STS [R13+UR4+0x400], R14 ;  /* 0x0004000e0d000988 */ /* 0x000fe80008000804 */
[----:B------:R-:W-:Y:S04]  /*0bc0*/  @P0 STS [R13+UR4+0x800], R16 ;  /* 0x000800100d000988 */ /* 0x000fe80008000804 */
[----:B------:R-:W-:Y:S01]  /*0bd0*/  @P0 STS [R13+UR4+0xc00], R18 ;  /* 0x000c00120d000988 */ /* 0x000fe20008000804 */
[----:B------:R-:W-:Y:S06]  /*0be0*/  BAR.SYNC.DEFER_BLOCKING 0x0 ;  /* 0x0000000000007b1d */ /* 0x000fec0000010000 */
[----:B------:R-:W-:Y:S04]  /*0bf0*/  LDS R8, [R5+UR4] ;  /* 0x0000000405087984 */ /* 0x000fe80008000800 */
[----:B------:R-:W-:Y:S04]  /*0c00*/  LDS R9, [R5+UR4+0x20] ;  /* 0x0000200405097984 */ /* 0x000fe80008000800 */
[----:B------:R-:W-:Y:S04]  /*0c10*/  LDS R10, [R5+UR4+0x40] ;  /* 0x00004004050a7984 */ /* 0x000fe80008000800 */
[----:B------:R-:W2:Y:S01]  /*0c20*/  LDS R11, [R5+UR4+0x60] ;  /* 0x00006004050b7984 */ /* 0x000ea20008000800 */
[----:B------:R-:W-:-:S05]  /*0c30*/  IADD3 R7, R5, UR4, RZ ;  /* 0x0000000405077c10 */ /* 0x000fca000fffe0ff */
[----:B------:R-:W-:Y:S01]  /*0c40*/  IMAD R4, R4, -0x1c, R7 ;  /* 0xffffffe404047824 */ /* 0x000fe200078e0207 */
[----:B------:R-:W-:Y:S01]  /*0c50*/  BAR.SYNC.DEFER_BLOCKING 0x0 ;  /* 0x0000000000007b1d */ /* 0x000fe20000010000 */
[----:B------:R-:W-:-:S04]  /*0c60*/  LOP3.LUT R2, R3, 0x7f, RZ, 0xc0, !PT ;  /* 0x0000007f03027812 */ /* 0x000fc800078ec0ff */
[----:B-1----:R-:W-:-:S03]  /*0c70*/  LEA R12, R2, UR4, 0x2 ;  /* 0x00000004020c7c11 */ /* 0x002fc6000f8e10ff */
[----:B------:R-:W1:Y:S01]  /*0c80*/  LDC.64 R6, c[0x0][0x210] ;  /* 0x00008400ff067b82 */ /* 0x000e620000000a00 */
[----:B--2---:R2:W-:Y:S07]  /*0c90*/  STS.128 [R4], R8 ;  /* 0x0000000804007388 */ /* 0x0045ee0000000c00 */
[----:B------:R-:W-:Y:S01]  /*0ca0*/  BAR.SYNC.DEFER_BLOCKING 0x0 ;  /* 0x0000000000007b1d */ /* 0x000fe20000010000 */
[----:B------:R-:W-:Y:S02]  /*0cb0*/  LOP3.LUT P0, RZ, R3, 0x80, RZ, 0xc0, !PT ;  /* 0x0000008003ff7812 */ /* 0x000fe4000780c0ff */
[----:B------:R-:W-:-:S04]  /*0cc0*/  LOP3.LUT R3, R0, 0x7f, R3, 0xf8, !PT ;  /* 0x0000007f00037812 */ /* 0x000fc800078ef803 */
[C---:B------:R-:W-:Y:S01]  /*0cd0*/  ISETP.LT.AND P0, PT, R3.reuse, 0xc00, !P0 ;  /* 0x00000c000300780c */ /* 0x040fe20004701270 */
[----:B------:R-:W3:Y:S01]  /*0ce0*/  LDS R12, [R12] ;  /* 0x000000000c0c7984 */ /* 0x000ee20000000800 */
[----:B-1----:R-:W-:Y:S01]  /*0cf0*/  IMAD.WIDE R2, R3, 0x4, R6 ;  /* 0x0000000403027825 */ /* 0x002fe200078e0206 */
[----:B------:R-:W-:Y:S10]  /*0d00*/  BAR.SYNC.DEFER_BLOCKING 0x0 ;  /* 0x0000000000007b1d */ /* 0x000ff40000010000 */
[----:B--2---:R-:W-:Y:S05]  /*0d10*/  @!P0 EXIT ;  /* 0x000000000000894d */ /* 0x004fea0003800000 */
[----:B---3--:R-:W-:-:S05]  /*0d20*/  FMUL R5, R12, 0.0625 ;  /* 0x3d8000000c057820 */ /* 0x008fca0000400000 */
[----:B------:R-:W-:Y:S01]  /*0d30*/  STG.E desc[UR6][R2.64], R5 ;  /* 0x0000000502007986 */ /* 0x000fe2000c101906 */
[----:B------:R-:W-:Y:S05]  /*0d40*/  EXIT ;  /* 0x000000000000794d */ /* 0x000fea0003800000 */
.L_x_0:
[----:B------:R-:W-:-:S00]  /*0d50*/  BRA `(.L_x_0) ;  /* 0xfffffffc00fc7947 */ /* 0x000fc0000383ffff */
[----:B------:R-:W-:-:S00]  /*0d60*/  NOP ;  /* 0x0000000000007918 */ /* 0x000fc00000000000 */
        /* <DEDUP_REMOVED lines=9> */
.L_x_1:


//--------------------- .nv.shared.triton_per_fused_mean_mul_sigmoid_29 --------------------------
	.section	.nv.shared.triton_per_fused_mean_mul_sigmoid_29,"aw",@nobits
	.sectionflags	@""
	.align	16
	.zero		1024


//--------------------- .nv.constant0.triton_per_fused_mean_mul_sigmoid_29 --------------------------
	.section	.nv.constant0.triton_per_fused_mean_mul_sigmoid_29,"a",@progbits
	.sectionflags	@""
	.align	4
.nv.constant0.triton_per_fused_mean_mul_sigmoid_29:
	.zero		552
